//
// Generated by NVIDIA NVVM Compiler
//
// Compiler Build ID: CL-36424714
// Cuda compilation tools, release 13.0, V13.0.88
// Based on NVVM 20.0.0
//

.version 9.0
.target sm_100
.address_size 64

	// .globl	_Z19crearMatrizDensidadPA16_iS0_

.visible .entry _Z19crearMatrizDensidadPA16_iS0_(
	.param .u64 .ptr .align 1 _Z19crearMatrizDensidadPA16_iS0__param_0,
	.param .u64 .ptr .align 1 _Z19crearMatrizDensidadPA16_iS0__param_1
)
{
	.reg .pred 	%p<4>;
	.reg .b32 	%r<10>;
	.reg .b64 	%rd<21>;

	ld.param.u64 	%rd2, [_Z19crearMatrizDensidadPA16_iS0__param_0];
	ld.param.u64 	%rd3, [_Z19crearMatrizDensidadPA16_iS0__param_1];
	cvta.to.global.u64 	%rd1, %rd3;
	cvta.to.global.u64 	%rd4, %rd2;
	mov.u32 	%r1, %tid.x;
	mov.u32 	%r2, %tid.y;
	mul.wide.u32 	%rd5, %r1, 64;
	add.s64 	%rd6, %rd4, %rd5;
	mul.wide.u32 	%rd7, %r2, 4;
	add.s64 	%rd8, %rd6, %rd7;
	ld.global.u32 	%r3, [%rd8];
	and.b32  	%r4, %r3, -8;
	setp.ne.s32 	%p1, %r4, 80;
	@%p1 bra 	$L__BB0_2;
	add.s64 	%rd18, %rd1, %rd5;
	add.s64 	%rd20, %rd18, %rd7;
	mov.b32 	%r9, 0;
	st.global.u32 	[%rd20], %r9;
	bra.uni 	$L__BB0_6;
$L__BB0_2:
	add.s32 	%r5, %r3, -88;
	setp.gt.u32 	%p2, %r5, 2;
	@%p2 bra 	$L__BB0_4;
	add.s64 	%rd14, %rd1, %rd5;
	add.s64 	%rd16, %rd14, %rd7;
	mov.b32 	%r8, 1;
	st.global.u32 	[%rd16], %r8;
	bra.uni 	$L__BB0_6;
$L__BB0_4:
	add.s32 	%r6, %r3, -91;
	setp.gt.u32 	%p3, %r6, 4;
	@%p3 bra 	$L__BB0_6;
	add.s64 	%rd10, %rd1, %rd5;
	add.s64 	%rd12, %rd10, %rd7;
	mov.b32 	%r7, 2;
	st.global.u32 	[%rd12], %r7;
$L__BB0_6:
	ret;

}


// ===== COMPILED SASS (sm_100) =====

	.target	sm_100

	.elftype	@"ET_EXEC"


//--------------------- .note.nv.tkinfo           --------------------------
	.section	.note.nv.tkinfo,"",@"SHT_NOTE"
	.sectionflags	@"SHF_NOTE_NV_TKINFO"
	.tkinfo
        /*0018*/ 	.word	0x00000002
        /*0030*/ 	.string	""
        /*0030*/ 	.string	"ptxas"
        /*0030*/ 	.string	"Cuda compilation tools, release 13.0, V13.0.88"
        /*0030*/ 	.string	"Build cuda_13.0.r13.0/compiler.36424714_0"
        /*0030*/ 	.string	"-arch sm_100 -m 64 "



//--------------------- .note.nv.cuinfo           --------------------------
	.section	.note.nv.cuinfo,"",@"SHT_NOTE"
	.sectionflags	@"SHF_NOTE_NV_CUINFO"
        /*0018*/ 	.short	0x0002
        /*001a*/ 	.short	0x0064
        /*001c*/ 	.short	0x0082
	.zero		2


//--------------------- .nv.info                  --------------------------
	.section	.nv.info,"",@"SHT_CUDA_INFO"
	.align	4


	//----- nvinfo : EIATTR_REGCOUNT
	.align		4
        /*0000*/ 	.byte	0x04, 0x2f
        /*0002*/ 	.short	(.L_1 - .L_0)
	.align		4
.L_0:
        /*0004*/ 	.word	index@(_Z19crearMatrizDensidadPA16_iS0_)
        /*0008*/ 	.word	0x0000000a


	//----- nvinfo : EIATTR_FRAME_SIZE
	.align		4
.L_1:
        /*000c*/ 	.byte	0x04, 0x11
        /*000e*/ 	.short	(.L_3 - .L_2)
	.align		4
.L_2:
        /*0010*/ 	.word	index@(_Z19crearMatrizDensidadPA16_iS0_)
        /*0014*/ 	.word	0x00000000


	//----- nvinfo : EIATTR_MIN_STACK_SIZE
	.align		4
.L_3:
        /*0018*/ 	.byte	0x04, 0x12
        /*001a*/ 	.short	(.L_5 - .L_4)
	.align		4
.L_4:
        /*001c*/ 	.word	index@(_Z19crearMatrizDensidadPA16_iS0_)
        /*0020*/ 	.word	0x00000000
.L_5:


//--------------------- .nv.compat                --------------------------
	.section	.nv.compat,"",@"SHT_CUDA_COMPAT_INFO"
	.align	4
        /*0000*/ 	.byte	0x02, 0x09, 0x00, 0x00, 0x02, 0x02, 0x01, 0x00, 0x02, 0x05, 0x05, 0x00, 0x03, 0x07, 0x01, 0x01
        /*0010*/ 	.byte	0x02, 0x03, 0x00, 0x00, 0x02, 0x06, 0x01, 0x00, 0x04, 0x0b, 0x08, 0x00, 0x09, 0x00, 0x00, 0x00
        /*0020*/ 	.byte	0x00, 0x00, 0x00, 0x00


//--------------------- .nv.info._Z19crearMatrizDensidadPA16_iS0_ --------------------------
	.section	.nv.info._Z19crearMatrizDensidadPA16_iS0_,"",@"SHT_CUDA_INFO"
	.sectionflags	@""
	.align	4


	//----- nvinfo : EIATTR_CUDA_API_VERSION
	.align		4
        /*0000*/ 	.byte	0x04, 0x37
        /*0002*/ 	.short	(.L_7 - .L_6)
.L_6:
        /*0004*/ 	.word	0x00000082


	//----- nvinfo : EIATTR_KPARAM_INFO
	.align		4
.L_7:
        /*0008*/ 	.byte	0x04, 0x17
        /*000a*/ 	.short	(.L_9 - .L_8)
.L_8:
        /*000c*/ 	.word	0x00000000
        /*0010*/ 	.short	0x0001
        /*0012*/ 	.short	0x0008
        /*0014*/ 	.byte	0x00, 0xf5, 0x21, 0x00


	//----- nvinfo : EIATTR_KPARAM_INFO
	.align		4
.L_9:
        /*0018*/ 	.byte	0x04, 0x17
        /*001a*/ 	.short	(.L_11 - .L_10)
.L_10:
        /*001c*/ 	.word	0x00000000
        /*0020*/ 	.short	0x0000
        /*0022*/ 	.short	0x0000
        /*0024*/ 	.byte	0x00, 0xf5, 0x21, 0x00


	//----- nvinfo : EIATTR_SPARSE_MMA_MASK
	.align		4
.L_11:
        /*0028*/ 	.byte	0x03, 0x50
        /*002a*/ 	.short	0x0000


	//----- nvinfo : EIATTR_MAXREG_COUNT
	.align		4
        /*002c*/ 	.byte	0x03, 0x1b
        /*002e*/ 	.short	0x00ff


	//----- nvinfo : EIATTR_MERCURY_ISA_VERSION
	.align		4
        /*0030*/ 	.byte	0x03, 0x5f
        /*0032*/ 	.short	0x0101


	//----- nvinfo : EIATTR_VRC_CTA_INIT_COUNT
	.align		4
        /*0034*/ 	.byte	0x02, 0x4a
	.zero		1
	.zero		1


	//----- nvinfo : EIATTR_EXIT_INSTR_OFFSETS
	.align		4
        /*0038*/ 	.byte	0x04, 0x1c
        /*003a*/ 	.short	(.L_13 - .L_12)


	//   ....[0]....
.L_12:
        /*003c*/ 	.word	0x000000e0


	//   ....[1]....
        /*0040*/ 	.word	0x00000160


	//   ....[2]....
        /*0044*/ 	.word	0x00000190


	//   ....[3]....
        /*0048*/ 	.word	0x000001f0


	//----- nvinfo : EIATTR_CBANK_PARAM_SIZE
	.align		4
.L_13:
        /*004c*/ 	.byte	0x03, 0x19
        /*004e*/ 	.short	0x0010


	//----- nvinfo : EIATTR_PARAM_CBANK
	.align		4
        /*0050*/ 	.byte	0x04, 0x0a
        /*0052*/ 	.short	(.L_15 - .L_14)
	.align		4
.L_14:
        /*0054*/ 	.word	index@(.nv.constant0._Z19crearMatrizDensidadPA16_iS0_)
        /*0058*/ 	.short	0x0380
        /*005a*/ 	.short	0x0010


	//----- nvinfo : EIATTR_SW_WAR
	.align		4
.L_15:
        /*005c*/ 	.byte	0x04, 0x36
        /*005e*/ 	.short	(.L_17 - .L_16)
.L_16:
        /*0060*/ 	.word	0x00000008
.L_17:


//--------------------- .nv.callgraph             --------------------------
	.section	.nv.callgraph,"",@"SHT_CUDA_CALLGRAPH"
	.align	4
	.sectionentsize	8
	.align		4
        /*0000*/ 	.word	0x00000000
	.align		4
        /*0004*/ 	.word	0xffffffff
	.align		4
        /*0008*/ 	.word	0x00000000
	.align		4
        /*000c*/ 	.word	0xfffffffe
	.align		4
        /*0010*/ 	.word	0x00000000
	.align		4
        /*0014*/ 	.word	0xfffffffd
	.align		4
        /*0018*/ 	.word	0x00000000
	.align		4
        /*001c*/ 	.word	0xfffffffc


//--------------------- .text._Z19crearMatrizDensidadPA16_iS0_ --------------------------
	.section	.text._Z19crearMatrizDensidadPA16_iS0_,"ax",@progbits
	.align	128
        .global         _Z19crearMatrizDensidadPA16_iS0_
        .type           _Z19crearMatrizDensidadPA16_iS0_,@function
        .size           _Z19crearMatrizDensidadPA16_iS0_,(.L_x_1 - _Z19crearMatrizDensidadPA16_iS0_)
        .other          _Z19crearMatrizDensidadPA16_iS0_,@"STO_CUDA_ENTRY STV_DEFAULT"
_Z19crearMatrizDensidadPA16_iS0_:
.text._Z19crearMatrizDensidadPA16_iS0_:
[----:B------:R-:W-:Y:S01]  /*0000*/  LDC R1, c[0x0][0x37c] ;  /* 0x0000df00ff017b82 */ /* 0x000fe20000000800 */
[----:B------:R-:W0:Y:S07]  /*0010*/  S2R R7, SR_TID.X ;  /* 0x0000000000077919 */ /* 0x000e2e0000002100 */
[----:B------:R-:W0:Y:S01]  /*0020*/  LDC.64 R2, c[0x0][0x380] ;  /* 0x0000e000ff027b82 */ /* 0x000e220000000a00 */
[----:B------:R-:W1:Y:S01]  /*0030*/  LDCU.64 UR4, c[0x0][0x358] ;  /* 0x00006b00ff0477ac */ /* 0x000e620008000a00 */
[----:B------:R-:W2:Y:S01]  /*0040*/  S2R R0, SR_TID.Y ;  /* 0x0000000000007919 */ /* 0x000ea20000002200 */
[----:B0-----:R-:W-:-:S04]  /*0050*/  IMAD.WIDE.U32 R2, R7, 0x40, R2 ;  /* 0x0000004007027825 */ /* 0x001fc800078e0002 */
[----:B--2---:R-:W-:-:S05]  /*0060*/  IMAD.WIDE.U32 R2, R0, 0x4, R2 ;  /* 0x0000000400027825 */ /* 0x004fca00078e0002 */
[----:B-1----:R-:W2:Y:S02]  /*0070*/  LDG.E R6, desc[UR4][R2.64] ;  /* 0x0000000402067981 */ /* 0x002ea4000c1e1900 */
[----:B--2---:R-:W-:-:S04]  /*0080*/  LOP3.LUT R4, R6, 0xfffffff8, RZ, 0xc0, !PT ;  /* 0xfffffff806047812 */ /* 0x004fc800078ec0ff */
[----:B------:R-:W-:-:S13]  /*0090*/  ISETP.NE.AND P0, PT, R4, 0x50, PT ;  /* 0x000000500400780c */ /* 0x000fda0003f05270 */
[----:B------:R-:W0:Y:S02]  /*00a0*/  @!P0 LDC.64 R4, c[0x0][0x388] ;  /* 0x0000e200ff048b82 */ /* 0x000e240000000a00 */
[----:B0-----:R-:W-:-:S04]  /*00b0*/  @!P0 IMAD.WIDE.U32 R4, R7, 0x40, R4 ;  /* 0x0000004007048825 */ /* 0x001fc800078e0004 */
[----:B------:R-:W-:-:S05]  /*00c0*/  @!P0 IMAD.WIDE.U32 R4, R0, 0x4, R4 ;  /* 0x0000000400048825 */ /* 0x000fca00078e0004 */
[----:B------:R0:W-:Y:S01]  /*00d0*/  @!P0 STG.E desc[UR4][R4.64], RZ ;  /* 0x000000ff04008986 */ /* 0x0001e2000c101904 */
[----:B------:R-:W-:Y:S05]  /*00e0*/  @!P0 EXIT ;  /* 0x000000000000894d */ /* 0x000fea0003800000 */
[----:B------:R-:W-:-:S04]  /*00f0*/  IADD3 R2, PT, PT, R6, -0x58, RZ ;  /* 0xffffffa806027810 */ /* 0x000fc80007ffe0ff */
[----:B------:R-:W-:-:S13]  /*0100*/  ISETP.GT.U32.AND P0, PT, R2, 0x2, PT ;  /* 0x000000020200780c */ /* 0x000fda0003f04070 */
[----:B------:R-:W1:Y:S01]  /*0110*/  @!P0 LDC.64 R2, c[0x0][0x388] ;  /* 0x0000e200ff028b82 */ /* 0x000e620000000a00 */
[----:B0-----:R-:W-:Y:S01]  /*0120*/  @!P0 MOV R5, 0x1 ;  /* 0x0000000100058802 */ /* 0x001fe20000000f00 */
[----:B-1----:R-:W-:-:S04]  /*0130*/  @!P0 IMAD.WIDE.U32 R2, R7, 0x40, R2 ;  /* 0x0000004007028825 */ /* 0x002fc800078e0002 */
[----:B------:R-:W-:-:S05]  /*0140*/  @!P0 IMAD.WIDE.U32 R2, R0, 0x4, R2 ;  /* 0x0000000400028825 */ /* 0x000fca00078e0002 */
[----:B------:R0:W-:Y:S01]  /*0150*/  @!P0 STG.E desc[UR4][R2.64], R5 ;  /* 0x0000000502008986 */ /* 0x0001e2000c101904 */
[----:B------:R-:W-:Y:S05]  /*0160*/  @!P0 EXIT ;  /* 0x000000000000894d */ /* 0x000fea0003800000 */
[----:B------:R-:W-:-:S04]  /*0170*/  IADD3 R6, PT, PT, R6, -0x5b, RZ ;  /* 0xffffffa506067810 */ /* 0x000fc80007ffe0ff */
[----:B------:R-:W-:-:S13]  /*0180*/  ISETP.GT.U32.AND P0, PT, R6, 0x4, PT ;  /* 0x000000040600780c */ /* 0x000fda0003f04070 */
[----:B------:R-:W-:Y:S05]  /*0190*/  @P0 EXIT ;  /* 0x000000000000094d */ /* 0x000fea0003800000 */
[----:B0-----:R-:W0:Y:S01]  /*01a0*/  LDC.64 R2, c[0x0][0x388] ;  /* 0x0000e200ff027b82 */ /* 0x001e220000000a00 */
[----:B------:R-:W-:Y:S02]  /*01b0*/  HFMA2 R5, -RZ, RZ, 0, 1.1920928955078125e-07 ;  /* 0x00000002ff057431 */ /* 0x000fe400000001ff */
[----:B0-----:R-:W-:-:S04]  /*01c0*/  IMAD.WIDE.U32 R2, R7, 0x40, R2 ;  /* 0x0000004007027825 */ /* 0x001fc800078e0002 */
[----:B------:R-:W-:-:S05]  /*01d0*/  IMAD.WIDE.U32 R2, R0, 0x4, R2 ;  /* 0x0000000400027825 */ /* 0x000fca00078e0002 */
[----:B------:R-:W-:Y:S01]  /*01e0*/  STG.E desc[UR4][R2.64], R5 ;  /* 0x0000000502007986 */ /* 0x000fe2000c101904 */
[----:B------:R-:W-:Y:S05]  /*01f0*/  EXIT ;  /* 0x000000000000794d */ /* 0x000fea0003800000 */
.L_x_0:
[----:B------:R-:W-:-:S00]  /*0200*/  BRA `(.L_x_0) ;  /* 0xfffffffc00fc7947 */ /* 0x000fc0000383ffff */
[----:B------:R-:W-:-:S00]  /*0210*/  NOP ;  /* 0x0000000000007918 */ /* 0x000fc00000000000 */
        /* <DEDUP_REMOVED lines=14> */
.L_x_1:


//--------------------- .nv.shared.reserved.0     --------------------------
	.section	.nv.shared.reserved.0,"aw",@nobits
	.weak		__nv_reservedSMEM_offset_0_alias
	.size		__nv_reservedSMEM_offset_0_alias, 0, 64
	.other		__nv_reservedSMEM_offset_0_alias,@"STO_CUDA_RESERVED_SHARED STV_DEFAULT"
__nv_reservedSMEM_offset_0_alias:
	.zero		0
	.zero		64


//--------------------- .nv.constant0._Z19crearMatrizDensidadPA16_iS0_ --------------------------
	.section	.nv.constant0._Z19crearMatrizDensidadPA16_iS0_,"a",@progbits
	.sectionflags	@""
	.align	4
.nv.constant0._Z19crearMatrizDensidadPA16_iS0_:
	.zero		912


//--------------------- SYMBOLS --------------------------

	.type		.nv.reservedSmem.offset0,@object
	.size		.nv.reservedSmem.offset0,0x4
